	.headerflags	@"EF_CUDA_TEXMODE_UNIFIED EF_CUDA_64BIT_ADDRESS EF_CUDA_ACCELERATORS EF_CUDA_SM90 EF_CUDA_VIRTUAL_SM(EF_CUDA_SM90)"
	.elftype	@"ET_EXEC"


//--------------------- .nv.info                  --------------------------
	.section	.nv.info,"",@"SHT_CUDA_INFO"
	.align	4


	//----- nvinfo : EIATTR_REGCOUNT
	.align		4
        /*0000*/ 	.byte	0x04, 0x2f
        /*0002*/ 	.short	(.L_1 - .L_0)
	.align		4
.L_0:
        /*0004*/ 	.word	index@(triton_poi_fused_convolution_max_pool2d_with_indices_relu_22)
        /*0008*/ 	.word	0x0000001d


	//----- nvinfo : EIATTR_MIN_STACK_SIZE
	.align		4
.L_1:
        /*000c*/ 	.byte	0x04, 0x12
        /*000e*/ 	.short	(.L_3 - .L_2)
	.align		4
.L_2:
        /*0010*/ 	.word	index@(triton_poi_fused_convolution_max_pool2d_with_indices_relu_22)
        /*0014*/ 	.word	0x00000000


	//----- nvinfo : EIATTR_FRAME_SIZE
	.align		4
.L_3:
        /*0018*/ 	.byte	0x04, 0x11
        /*001a*/ 	.short	(.L_5 - .L_4)
	.align		4
.L_4:
        /*001c*/ 	.word	index@(triton_poi_fused_convolution_max_pool2d_with_indices_relu_22)
        /*0020*/ 	.word	0x00000000


	//----- nvinfo : EIATTR_MIN_STACK_SIZE
	.align		4
.L_5:
        /*0024*/ 	.byte	0x04, 0x12
        /*0026*/ 	.short	(.L_7 - .L_6)
	.align		4
.L_6:
        /*0028*/ 	.word	index@(triton_poi_fused_convolution_max_pool2d_with_indices_relu_22)
        /*002c*/ 	.word	0x00000000
.L_7:


//--------------------- .nv.info.triton_poi_fused_convolution_max_pool2d_with_indices_relu_22 --------------------------
	.section	.nv.info.triton_poi_fused_convolution_max_pool2d_with_indices_relu_22,"",@"SHT_CUDA_INFO"
	.sectionflags	@""
	.align	4


	//----- nvinfo : EIATTR_CUDA_API_VERSION
	.align		4
        /*0000*/ 	.byte	0x04, 0x37
        /*0002*/ 	.short	(.L_9 - .L_8)
.L_8:
        /*0004*/ 	.word	0x0000007c


	//----- nvinfo : EIATTR_KPARAM_INFO
	.align		4
.L_9:
        /*0008*/ 	.byte	0x04, 0x17
        /*000a*/ 	.short	(.L_11 - .L_10)
.L_10:
        /*000c*/ 	.word	0x00000000
        /*0010*/ 	.short	0x0004
        /*0012*/ 	.short	0x001c
        /*0014*/ 	.byte	0x00, 0xf0, 0x11, 0x00


	//----- nvinfo : EIATTR_KPARAM_INFO
	.align		4
.L_11:
        /*0018*/ 	.byte	0x04, 0x17
        /*001a*/ 	.short	(.L_13 - .L_12)
.L_12:
        /*001c*/ 	.word	0x00000000
        /*0020*/ 	.short	0x0003
        /*0022*/ 	.short	0x0018
        /*0024*/ 	.byte	0x00, 0xf0, 0x11, 0x00


	//----- nvinfo : EIATTR_KPARAM_INFO
	.align		4
.L_13:
        /*0028*/ 	.byte	0x04, 0x17
        /*002a*/ 	.short	(.L_15 - .L_14)
.L_14:
        /*002c*/ 	.word	0x00000000
        /*0030*/ 	.short	0x0002
        /*0032*/ 	.short	0x0010
        /*0034*/ 	.byte	0x00, 0xf4, 0x21, 0x00


	//----- nvinfo : EIATTR_KPARAM_INFO
	.align		4
.L_15:
        /*0038*/ 	.byte	0x04, 0x17
        /*003a*/ 	.short	(.L_17 - .L_16)
.L_16:
        /*003c*/ 	.word	0x00000000
        /*0040*/ 	.short	0x0001
        /*0042*/ 	.short	0x0008
        /*0044*/ 	.byte	0x00, 0xf4, 0x21, 0x00


	//----- nvinfo : EIATTR_KPARAM_INFO
	.align		4
.L_17:
        /*0048*/ 	.byte	0x04, 0x17
        /*004a*/ 	.short	(.L_19 - .L_18)
.L_18:
        /*004c*/ 	.word	0x00000000
        /*0050*/ 	.short	0x0000
        /*0052*/ 	.short	0x0000
        /*0054*/ 	.byte	0x00, 0xf4, 0x21, 0x00


	//----- nvinfo : EIATTR_SPARSE_MMA_MASK
	.align		4
.L_19:
        /*0058*/ 	.byte	0x03, 0x50
        /*005a*/ 	.short	0x0000


	//----- nvinfo : EIATTR_MAXREG_COUNT
	.align		4
        /*005c*/ 	.byte	0x03, 0x1b
        /*005e*/ 	.short	0x00ff


	//----- nvinfo : EIATTR_EXIT_INSTR_OFFSETS
	.align		4
        /*0060*/ 	.byte	0x04, 0x1c
        /*0062*/ 	.short	(.L_21 - .L_20)


	//   ....[0]....
.L_20:
        /*0064*/ 	.word	0x00000740


	//   ....[1]....
        /*0068*/ 	.word	0x00000760


	//----- nvinfo : EIATTR_REQNTID
	.align		4
.L_21:
        /*006c*/ 	.byte	0x04, 0x10
        /*006e*/ 	.short	(.L_23 - .L_22)
.L_22:
        /*0070*/ 	.word	0x00000080
        /*0074*/ 	.word	0x00000001
        /*0078*/ 	.word	0x00000001


	//----- nvinfo : EIATTR_CBANK_PARAM_SIZE
	.align		4
.L_23:
        /*007c*/ 	.byte	0x03, 0x19
        /*007e*/ 	.short	0x0020


	//----- nvinfo : EIATTR_PARAM_CBANK
	.align		4
        /*0080*/ 	.byte	0x04, 0x0a
        /*0082*/ 	.short	(.L_25 - .L_24)
	.align		4
.L_24:
        /*0084*/ 	.word	index@(.nv.constant0.triton_poi_fused_convolution_max_pool2d_with_indices_relu_22)
        /*0088*/ 	.short	0x0210
        /*008a*/ 	.short	0x0020


	//----- nvinfo : EIATTR_SW_WAR
	.align		4
.L_25:
        /*008c*/ 	.byte	0x04, 0x36
        /*008e*/ 	.short	(.L_27 - .L_26)
.L_26:
        /*0090*/ 	.word	0x00000008
.L_27:


//--------------------- .nv.callgraph             --------------------------
	.section	.nv.callgraph,"",@"SHT_CUDA_CALLGRAPH"
	.align	4
	.sectionentsize	8
	.align		4
        /*0000*/ 	.word	0x00000000
	.align		4
        /*0004*/ 	.word	0xffffffff
	.align		4
        /*0008*/ 	.word	0x00000000
	.align		4
        /*000c*/ 	.word	0xfffffffe
	.align		4
        /*0010*/ 	.word	0x00000000
	.align		4
        /*0014*/ 	.word	0xfffffffd
	.align		4
        /*0018*/ 	.word	0x00000000
	.align		4
        /*001c*/ 	.word	0xfffffffc


//--------------------- .text.triton_poi_fused_convolution_max_pool2d_with_indices_relu_22 --------------------------
	.section	.text.triton_poi_fused_convolution_max_pool2d_with_indices_relu_22,"ax",@progbits
	.sectionflags	@"SHF_BARRIERS=1"
	.align	128
        .global         triton_poi_fused_convolution_max_pool2d_with_indices_relu_22
        .type           triton_poi_fused_convolution_max_pool2d_with_indices_relu_22,@function
        .size           triton_poi_fused_convolution_max_pool2d_with_indices_relu_22,(.L_x_1 - triton_poi_fused_convolution_max_pool2d_with_indices_relu_22)
        .other          triton_poi_fused_convolution_max_pool2d_with_indices_relu_22,@"STO_CUDA_ENTRY STV_DEFAULT"
triton_poi_fused_convolution_max_pool2d_with_indices_relu_22:
.text.triton_poi_fused_convolution_max_pool2d_with_indices_relu_22:
[----:B------:R-:W0:Y:S01]  /*0000*/  LDC R1, c[0x0][0x28] ;  /* 0x00000a00ff017b82 */ /* 0x000e220000000800 */
[----:B------:R-:W1:Y:S07]  /*0010*/  S2R R13, SR_CTAID.Z ;  /* 0x00000000000d7919 */ /* 0x000e6e0000002700 */
[----:B------:R-:W1:Y:S01]  /*0020*/  S2UR UR4, SR_CTAID.Y ;  /* 0x00000000000479c3 */ /* 0x000e620000002600 */
[----:B------:R-:W-:Y:S01]  /*0030*/  ULDC.64 UR6, c[0x0][0x208] ;  /* 0x0000820000067ab9 */ /* 0x000fe20000000a00 */
[----:B------:R-:W2:Y:S01]  /*0040*/  S2R R3, SR_CTAID.X ;  /* 0x0000000000037919 */ /* 0x000ea20000002500 */
[----:B------:R-:W3:Y:S05]  /*0050*/  S2R R12, SR_TID.X ;  /* 0x00000000000c7919 */ /* 0x000eea0000002100 */
[----:B------:R-:W1:Y:S08]  /*0060*/  LDC R0, c[0x0][0x10] ;  /* 0x00000400ff007b82 */ /* 0x000e700000000800 */
[----:B------:R-:W4:Y:S01]  /*0070*/  LDC.64 R18, c[0x0][0x210] ;  /* 0x00008400ff127b82 */ /* 0x000f220000000a00 */
[----:B-1----:R-:W-:-:S02]  /*0080*/  IMAD R13, R13, R0, UR4 ;  /* 0x000000040d0d7e24 */ /* 0x002fc4000f8e0200 */
[----:B--2---:R-:W-:Y:S02]  /*0090*/  IMAD.SHL.U32 R3, R3, 0x10, RZ ;  /* 0x0000001003037824 */ /* 0x004fe400078e00ff */
[----:B------:R-:W-:Y:S01]  /*00a0*/  IMAD.SHL.U32 R13, R13, 0x40, RZ ;  /* 0x000000400d0d7824 */ /* 0x000fe200078e00ff */
[----:B---3--:R-:W-:Y:S02]  /*00b0*/  SHF.R.U32.HI R0, RZ, 0x4, R12 ;  /* 0x00000004ff007819 */ /* 0x008fe4000001160c */
[----:B------:R-:W-:Y:S02]  /*00c0*/  LOP3.LUT R5, R3, 0xf, R12, 0xf8, !PT ;  /* 0x0000000f03057812 */ /* 0x000fe400078ef80c */
[----:B------:R-:W-:Y:S02]  /*00d0*/  SGXT.U32 R0, R0, 0x3 ;  /* 0x000000030000781a */ /* 0x000fe40000000000 */
[----:B------:R-:W-:Y:S02]  /*00e0*/  ISETP.GE.AND P0, PT, R5, 0x9, PT ;  /* 0x000000090500780c */ /* 0x000fe40003f06270 */
[----:B------:R-:W-:-:S02]  /*00f0*/  LOP3.LUT R4, R13, 0x8, R0, 0xfe, !PT ;  /* 0x000000080d047812 */ /* 0x000fc400078efe00 */
[----:B------:R-:W-:Y:S02]  /*0100*/  LOP3.LUT R2, R13, R0, RZ, 0xfc, !PT ;  /* 0x000000000d027212 */ /* 0x000fe400078efcff */
[----:B------:R-:W-:Y:S02]  /*0110*/  ISETP.LT.AND P2, PT, R4, 0x20000, !P0 ;  /* 0x000200000400780c */ /* 0x000fe40004741270 */
[----:B------:R-:W-:Y:S01]  /*0120*/  LOP3.LUT R6, R13, 0x10, R0, 0xfe, !PT ;  /* 0x000000100d067812 */ /* 0x000fe200078efe00 */
[--C-:B------:R-:W-:Y:S01]  /*0130*/  IMAD R7, R2, 0x9, R5.reuse ;  /* 0x0000000902077824 */ /* 0x100fe200078e0205 */
[----:B------:R-:W-:Y:S01]  /*0140*/  LOP3.LUT R8, R13, 0x18, R0, 0xfe, !PT ;  /* 0x000000180d087812 */ /* 0x000fe200078efe00 */
[----:B------:R-:W-:Y:S01]  /*0150*/  IMAD R5, R4, 0x9, R5 ;  /* 0x0000000904057824 */ /* 0x000fe200078e0205 */
[----:B------:R-:W-:Y:S02]  /*0160*/  LOP3.LUT R9, R13, 0x20, R0, 0xfe, !PT ;  /* 0x000000200d097812 */ /* 0x000fe400078efe00 */
[----:B------:R-:W-:Y:S01]  /*0170*/  ISETP.LT.AND P1, PT, R2, 0x20000, !P0 ;  /* 0x000200000200780c */ /* 0x000fe20004721270 */
[----:B------:R-:W-:Y:S01]  /*0180*/  IMAD.MOV.U32 R2, RZ, RZ, RZ ;  /* 0x000000ffff027224 */ /* 0x000fe200078e00ff */
[----:B------:R-:W-:Y:S01]  /*0190*/  ISETP.LT.AND P6, PT, R6, 0x20000, !P0 ;  /* 0x000200000600780c */ /* 0x000fe200047c1270 */
[----:B----4-:R-:W-:Y:S01]  /*01a0*/  IMAD.WIDE R4, R5, 0x4, R18 ;  /* 0x0000000405047825 */ /* 0x010fe200078e0212 */
[----:B------:R-:W-:-:S02]  /*01b0*/  ISETP.LT.AND P5, PT, R8, 0x20000, !P0 ;  /* 0x000200000800780c */ /* 0x000fc400047a1270 */
[----:B------:R-:W-:Y:S02]  /*01c0*/  ISETP.LT.AND P4, PT, R9, 0x20000, !P0 ;  /* 0x000200000900780c */ /* 0x000fe40004781270 */
[----:B------:R-:W-:Y:S01]  /*01d0*/  LOP3.LUT R6, R13, 0x28, R0, 0xfe, !PT ;  /* 0x000000280d067812 */ /* 0x000fe200078efe00 */
[----:B------:R1:W2:Y:S01]  /*01e0*/  @P2 LDG.E.EL R2, desc[UR6][R4.64] ;  /* 0x0000000604022981 */ /* 0x0002a2000c2e1900 */
[----:B------:R-:W-:Y:S02]  /*01f0*/  LOP3.LUT R8, R13, 0x30, R0, 0xfe, !PT ;  /* 0x000000300d087812 */ /* 0x000fe400078efe00 */
[----:B------:R-:W-:Y:S02]  /*0200*/  LOP3.LUT R9, R13, 0x38, R0, 0xfe, !PT ;  /* 0x000000380d097812 */ /* 0x000fe400078efe00 */
[----:B------:R-:W-:Y:S02]  /*0210*/  ISETP.LT.AND P3, PT, R6, 0x20000, !P0 ;  /* 0x000200000600780c */ /* 0x000fe40004761270 */
[----:B------:R-:W-:-:S02]  /*0220*/  ISETP.LT.AND P2, PT, R8, 0x20000, !P0 ;  /* 0x000200000800780c */ /* 0x000fc40004741270 */
[----:B------:R-:W-:Y:S01]  /*0230*/  ISETP.LT.AND P0, PT, R9, 0x20000, !P0 ;  /* 0x000200000900780c */ /* 0x000fe20004701270 */
[C---:B------:R-:W-:Y:S02]  /*0240*/  VIADD R9, R7.reuse, 0x90 ;  /* 0x0000009007097836 */ /* 0x040fe40000000000 */
[C---:B------:R-:W-:Y:S02]  /*0250*/  VIADD R11, R7.reuse, 0xd8 ;  /* 0x000000d8070b7836 */ /* 0x040fe40000000000 */
[C---:B------:R-:W-:Y:S02]  /*0260*/  VIADD R15, R7.reuse, 0x120 ;  /* 0x00000120070f7836 */ /* 0x040fe40000000000 */
[C---:B------:R-:W-:Y:S02]  /*0270*/  VIADD R17, R7.reuse, 0x168 ;  /* 0x0000016807117836 */ /* 0x040fe40000000000 */
[C---:B------:R-:W-:Y:S02]  /*0280*/  VIADD R23, R7.reuse, 0x1b0 ;  /* 0x000001b007177836 */ /* 0x040fe40000000000 */
[----:B------:R-:W-:-:S02]  /*0290*/  VIADD R25, R7, 0x1f8 ;  /* 0x000001f807197836 */ /* 0x000fc40000000000 */
[----:B-1----:R-:W-:-:S04]  /*02a0*/  IMAD.WIDE R4, R7, 0x4, R18 ;  /* 0x0000000407047825 */ /* 0x002fc800078e0212 */
[----:B------:R-:W-:-:S04]  /*02b0*/  IMAD.WIDE R6, R9, 0x4, R18 ;  /* 0x0000000409067825 */ /* 0x000fc800078e0212 */
[----:B------:R-:W-:-:S04]  /*02c0*/  IMAD.WIDE R8, R11, 0x4, R18 ;  /* 0x000000040b087825 */ /* 0x000fc800078e0212 */
[----:B------:R-:W-:Y:S01]  /*02d0*/  IMAD.WIDE R10, R15, 0x4, R18 ;  /* 0x000000040f0a7825 */ /* 0x000fe200078e0212 */
[----:B------:R-:W-:-:S03]  /*02e0*/  CS2R R20, SRZ ;  /* 0x0000000000147805 */ /* 0x000fc6000001ff00 */
[----:B------:R-:W-:-:S03]  /*02f0*/  IMAD.WIDE R14, R17, 0x4, R18 ;  /* 0x00000004110e7825 */ /* 0x000fc600078e0212 */
[----:B------:R-:W3:Y:S01]  /*0300*/  @P6 LDG.E.EL R21, desc[UR6][R6.64] ;  /* 0x0000000606156981 */ /* 0x000ee2000c2e1900 */
[--C-:B------:R-:W-:Y:S01]  /*0310*/  IMAD.WIDE R16, R23, 0x4, R18.reuse ;  /* 0x0000000417107825 */ /* 0x100fe200078e0212 */
[----:B------:R-:W-:Y:S02]  /*0320*/  CS2R R22, SRZ ;  /* 0x0000000000167805 */ /* 0x000fe4000001ff00 */
[----:B------:R1:W4:Y:S01]  /*0330*/  @P5 LDG.E.EL R20, desc[UR6][R8.64] ;  /* 0x0000000608145981 */ /* 0x000322000c2e1900 */
[----:B------:R-:W-:Y:S01]  /*0340*/  IMAD.WIDE R18, R25, 0x4, R18 ;  /* 0x0000000419127825 */ /* 0x000fe200078e0212 */
[----:B------:R-:W-:Y:S02]  /*0350*/  CS2R R24, SRZ ;  /* 0x0000000000187805 */ /* 0x000fe4000001ff00 */
[----:B------:R-:W5:Y:S01]  /*0360*/  @P1 LDG.E.EL R23, desc[UR6][R4.64] ;  /* 0x0000000604171981 */ /* 0x000f62000c2e1900 */
[----:B------:R-:W-:-:S03]  /*0370*/  IMAD.MOV.U32 R26, RZ, RZ, RZ ;  /* 0x000000ffff1a7224 */ /* 0x000fc600078e00ff */
[----:B------:R1:W5:Y:S04]  /*0380*/  @P3 LDG.E.EL R25, desc[UR6][R14.64] ;  /* 0x000000060e193981 */ /* 0x000368000c2e1900 */
[----:B------:R1:W5:Y:S04]  /*0390*/  @P4 LDG.E.EL R26, desc[UR6][R10.64] ;  /* 0x000000060a1a4981 */ /* 0x000368000c2e1900 */
[----:B------:R-:W5:Y:S01]  /*03a0*/  @P2 LDG.E.EL R24, desc[UR6][R16.64] ;  /* 0x0000000610182981 */ /* 0x000f62000c2e1900 */
[----:B------:R-:W1:Y:S03]  /*03b0*/  S2UR UR5, SR_CgaCtaId ;  /* 0x00000000000579c3 */ /* 0x000e660000008800 */
[----:B------:R1:W5:Y:S02]  /*03c0*/  @P0 LDG.E.EL R22, desc[UR6][R18.64] ;  /* 0x0000000612160981 */ /* 0x000364000c2e1900 */
[----:B-1----:R-:W1:Y:S01]  /*03d0*/  S2R R9, SR_TID.X ;  /* 0x0000000000097919 */ /* 0x002e620000002100 */
[----:B------:R-:W-:Y:S01]  /*03e0*/  UMOV UR4, 0x400 ;  /* 0x0000040000047882 */ /* 0x000fe20000000000 */
[----:B------:R-:W-:Y:S01]  /*03f0*/  IMAD.SHL.U32 R12, R12, 0x4, RZ ;  /* 0x000000040c0c7824 */ /* 0x000fe200078e00ff */
[----:B0-----:R-:W0:Y:S01]  /*0400*/  LDC.64 R14, c[0x0][0x218] ;  /* 0x00008600ff0e7b82 */ /* 0x001e220000000a00 */
[----:B------:R-:W-:Y:S01]  /*0410*/  UPRMT UR4, UR5, 0x654, UR4 ;  /* 0x0000065405047896 */ /* 0x000fe20008000004 */
[C---:B-1----:R-:W-:Y:S01]  /*0420*/  IMAD.SHL.U32 R7, R9.reuse, 0x4, RZ ;  /* 0x0000000409077824 */ /* 0x042fe200078e00ff */
[----:B------:R-:W-:Y:S01]  /*0430*/  SHF.R.U32.HI R8, RZ, 0x4, R9 ;  /* 0x00000004ff087819 */ /* 0x000fe20000011609 */
[----:B------:R-:W-:-:S03]  /*0440*/  IMAD.SHL.U32 R6, R9, 0x40, RZ ;  /* 0x0000004009067824 */ /* 0x000fc600078e00ff */
[----:B------:R-:W-:Y:S02]  /*0450*/  LOP3.LUT R7, R7, 0x1fc, RZ, 0xc0, !PT ;  /* 0x000001fc07077812 */ /* 0x000fe400078ec0ff */
[----:B------:R-:W-:Y:S02]  /*0460*/  SGXT.U32 R11, R8, 0x3 ;  /* 0x00000003080b781a */ /* 0x000fe40000000000 */
[----:B------:R-:W-:Y:S02]  /*0470*/  LOP3.LUT R4, R7, 0x200, RZ, 0xfc, !PT ;  /* 0x0000020007047812 */ /* 0x000fe400078efcff */
[----:B------:R-:W-:Y:S02]  /*0480*/  LOP3.LUT R6, R6, 0x3c0, RZ, 0xc0, !PT ;  /* 0x000003c006067812 */ /* 0x000fe400078ec0ff */
[----:B------:R-:W-:Y:S02]  /*0490*/  SHF.R.U32.HI R8, RZ, 0x2, R4 ;  /* 0x00000002ff087819 */ /* 0x000fe40000011604 */
[----:B------:R-:W-:-:S02]  /*04a0*/  LOP3.LUT R4, R6, R11, RZ, 0xfc, !PT ;  /* 0x0000000b06047212 */ /* 0x000fc400078efcff */
[----:B------:R-:W-:-:S05]  /*04b0*/  LEA.HI R5, R6, UR4, RZ, 0x1e ;  /* 0x0000000406057c11 */ /* 0x000fca000f8ff0ff */
[----:B------:R-:W-:Y:S01]  /*04c0*/  IMAD R19, R4, 0x4, R5 ;  /* 0x0000000404137824 */ /* 0x000fe200078e0205 */
[----:B------:R-:W-:Y:S02]  /*04d0*/  LOP3.LUT R6, R9, 0x70, RZ, 0xc0, !PT ;  /* 0x0000007009067812 */ /* 0x000fe400078ec0ff */
[----:B------:R-:W-:-:S03]  /*04e0*/  LOP3.LUT R8, R8, 0xf0, RZ, 0xc0, !PT ;  /* 0x000000f008087812 */ /* 0x000fc600078ec0ff */
[----:B------:R-:W-:Y:S02]  /*04f0*/  VIADD R6, R6, UR4 ;  /* 0x0000000406067c36 */ /* 0x000fe40008000000 */
[----:B------:R-:W-:Y:S02]  /*0500*/  VIADD R4, R8, UR4 ;  /* 0x0000000408047c36 */ /* 0x000fe40008000000 */
[C---:B------:R-:W-:Y:S02]  /*0510*/  IMAD R8, R7.reuse, 0x4, R6 ;  /* 0x0000000407087824 */ /* 0x040fe400078e0206 */
[----:B------:R-:W-:Y:S01]  /*0520*/  IMAD R4, R7, 0x4, R4 ;  /* 0x0000000407047824 */ /* 0x000fe200078e0204 */
[----:B--2---:R1:W-:Y:S02]  /*0530*/  STS [R19+0x20], R2 ;  /* 0x0000200213007388 */ /* 0x0043e40000000800 */
[----:B-1----:R-:W-:Y:S02]  /*0540*/  LOP3.LUT R2, R13, 0x3c, R12, 0xf8, !PT ;  /* 0x0000003c0d027812 */ /* 0x002fe400078ef80c */
[----:B---3--:R-:W-:Y:S04]  /*0550*/  STS [R19+0x40], R21 ;  /* 0x0000401513007388 */ /* 0x008fe80000000800 */
[----:B----4-:R-:W-:Y:S04]  /*0560*/  STS [R19+0x60], R20 ;  /* 0x0000601413007388 */ /* 0x010fe80000000800 */
[----:B-----5:R-:W-:Y:S04]  /*0570*/  STS [R19], R23 ;  /* 0x0000001713007388 */ /* 0x020fe80000000800 */
[----:B------:R-:W-:Y:S04]  /*0580*/  STS [R19+0xa0], R25 ;  /* 0x0000a01913007388 */ /* 0x000fe80000000800 */
[----:B------:R-:W-:Y:S04]  /*0590*/  STS [R19+0x80], R26 ;  /* 0x0000801a13007388 */ /* 0x000fe80000000800 */
[----:B------:R-:W-:Y:S04]  /*05a0*/  STS [R19+0xc0], R24 ;  /* 0x0000c01813007388 */ /* 0x000fe80000000800 */
[----:B------:R1:W-:Y:S01]  /*05b0*/  STS [R19+0xe0], R22 ;  /* 0x0000e01613007388 */ /* 0x0003e20000000800 */
[----:B------:R-:W-:Y:S01]  /*05c0*/  BAR.SYNC.DEFER_BLOCKING 0x0 ;  /* 0x0000000000007b1d */ /* 0x000fe20000010000 */
[----:B------:R-:W-:-:S04]  /*05d0*/  SHF.R.S32.HI R13, RZ, 0x1f, R2 ;  /* 0x0000001fff0d7819 */ /* 0x000fc80000011402 */
[----:B------:R-:W-:-:S03]  /*05e0*/  LEA.HI R16, R13, R2, RZ, 0x8 ;  /* 0x000000020d107211 */ /* 0x000fc600078f40ff */
[----:B------:R-:W2:Y:S01]  /*05f0*/  LDC.64 R12, c[0x0][0x220] ;  /* 0x00008800ff0c7b82 */ /* 0x000ea20000000a00 */
[----:B------:R-:W3:Y:S04]  /*0600*/  LDS.128 R8, [R8] ;  /* 0x0000000008087984 */ /* 0x000ee80000000c00 */
[----:B------:R-:W4:Y:S01]  /*0610*/  LDS.128 R4, [R4+0x800] ;  /* 0x0008000004047984 */ /* 0x000f220000000c00 */
[----:B------:R-:W-:Y:S02]  /*0620*/  LOP3.LUT R17, R16, 0xffffff00, RZ, 0xc0, !PT ;  /* 0xffffff0010117812 */ /* 0x000fe400078ec0ff */
[----:B------:R-:W-:Y:S02]  /*0630*/  SHF.R.S32.HI R16, RZ, 0x8, R16 ;  /* 0x00000008ff107819 */ /* 0x000fe40000011410 */
[C---:B------:R-:W-:Y:S01]  /*0640*/  ISETP.GE.AND P0, PT, R2.reuse, 0x20000, PT ;  /* 0x000200000200780c */ /* 0x040fe20003f06270 */
[----:B------:R-:W-:Y:S01]  /*0650*/  IMAD.IADD R17, R2, 0x1, -R17 ;  /* 0x0000000102117824 */ /* 0x000fe200078e0a11 */
[----:B------:R-:W-:-:S02]  /*0660*/  LOP3.LUT R2, R3, R0, RZ, 0xfc, !PT ;  /* 0x0000000003027212 */ /* 0x000fc400078efcff */
[----:B------:R-:W-:Y:S01]  /*0670*/  LOP3.LUT R0, R3, 0x8, R0, 0xfe, !PT ;  /* 0x0000000803007812 */ /* 0x000fe200078efe00 */
[----:B------:R-:W-:Y:S01]  /*0680*/  IMAD R17, R16, 0x900, R17 ;  /* 0x0000090010117824 */ /* 0x000fe200078e0211 */
[----:B------:R-:W-:Y:S02]  /*0690*/  ISETP.LT.AND P1, PT, R2, 0x9, !P0 ;  /* 0x000000090200780c */ /* 0x000fe40004721270 */
[----:B------:R-:W-:Y:S01]  /*06a0*/  ISETP.LT.AND P0, PT, R0, 0x9, !P0 ;  /* 0x000000090000780c */ /* 0x000fe20004701270 */
[--C-:B-1----:R-:W-:Y:S02]  /*06b0*/  IMAD R19, R2, 0x100, R17.reuse ;  /* 0x0000010002137824 */ /* 0x102fe400078e0211 */
[----:B------:R-:W-:Y:S02]  /*06c0*/  IMAD R21, R0, 0x100, R17 ;  /* 0x0000010000157824 */ /* 0x000fe400078e0211 */
[----:B0-----:R-:W-:-:S04]  /*06d0*/  IMAD.WIDE R2, R19, 0x4, R14 ;  /* 0x0000000413027825 */ /* 0x001fc800078e020e */
[----:B------:R-:W-:-:S04]  /*06e0*/  IMAD.WIDE R14, R21, 0x4, R14 ;  /* 0x00000004150e7825 */ /* 0x000fc800078e020e */
[----:B--2---:R-:W-:-:S04]  /*06f0*/  IMAD.WIDE R16, R19, 0x4, R12 ;  /* 0x0000000413107825 */ /* 0x004fc800078e020c */
[----:B------:R-:W-:Y:S01]  /*0700*/  IMAD.WIDE R12, R21, 0x4, R12 ;  /* 0x00000004150c7825 */ /* 0x000fe200078e020c */
[----:B---3--:R0:W-:Y:S04]  /*0710*/  @P1 STG.E.128 desc[UR6][R2.64], R8 ;  /* 0x0000000802001986 */ /* 0x0081e8000c101d06 */
[----:B----4-:R0:W-:Y:S04]  /*0720*/  @P0 STG.E.128 desc[UR6][R14.64], R4 ;  /* 0x000000040e000986 */ /* 0x0101e8000c101d06 */
[----:B------:R0:W-:Y:S02]  /*0730*/  @P1 STG.E.128 desc[UR6][R16.64], R8 ;  /* 0x0000000810001986 */ /* 0x0001e4000c101d06 */
[----:B0-----:R-:W-:Y:S05]  /*0740*/  @!P0 EXIT ;  /* 0x000000000000894d */ /* 0x001fea0003800000 */
[----:B------:R-:W-:Y:S01]  /*0750*/  STG.E.128 desc[UR6][R12.64], R4 ;  /* 0x000000040c007986 */ /* 0x000fe2000c101d06 */
[----:B------:R-:W-:Y:S05]  /*0760*/  EXIT ;  /* 0x000000000000794d */ /* 0x000fea0003800000 */
.L_x_0:
[----:B------:R-:W-:-:S00]  /*0770*/  BRA `(.L_x_0) ;  /* 0xfffffffc00fc7947 */ /* 0x000fc0000383ffff */
[----:B------:R-:W-:-:S00]  /*0780*/  NOP ;  /* 0x0000000000007918 */ /* 0x000fc00000000000 */
[----:B------:R-:W-:-:S00]  /*0790*/  NOP ;  /* 0x0000000000007918 */ /* 0x000fc00000000000 */
[----:B------:R-:W-:-:S00]  /*07a0*/  NOP ;  /* 0x0000000000007918 */ /* 0x000fc00000000000 */
[----:B------:R-:W-:-:S00]  /*07b0*/  NOP ;  /* 0x0000000000007918 */ /* 0x000fc00000000000 */
[----:B------:R-:W-:-:S00]  /*07c0*/  NOP ;  /* 0x0000000000007918 */ /* 0x000fc00000000000 */
[----:B------:R-:W-:-:S00]  /*07d0*/  NOP ;  /* 0x0000000000007918 */ /* 0x000fc00000000000 */
[----:B------:R-:W-:-:S00]  /*07e0*/  NOP ;  /* 0x0000000000007918 */ /* 0x000fc00000000000 */
[----:B------:R-:W-:-:S00]  /*07f0*/  NOP ;  /* 0x0000000000007918 */ /* 0x000fc00000000000 */
.L_x_1:


//--------------------- .nv.shared.triton_poi_fused_convolution_max_pool2d_with_indices_relu_22 --------------------------
	.section	.nv.shared.triton_poi_fused_convolution_max_pool2d_with_indices_relu_22,"aw",@nobits
	.sectionflags	@""
	.align	16
	.zero		1024


//--------------------- .nv.constant0.triton_poi_fused_convolution_max_pool2d_with_indices_relu_22 --------------------------
	.section	.nv.constant0.triton_poi_fused_convolution_max_pool2d_with_indices_relu_22,"a",@progbits
	.sectionflags	@""
	.align	4
.nv.constant0.triton_poi_fused_convolution_max_pool2d_with_indices_relu_22:
	.zero		560
